//
// Generated by NVIDIA NVVM Compiler
//
// Compiler Build ID: CL-36424714
// Cuda compilation tools, release 13.0, V13.0.88
// Based on NVVM 20.0.0
//

.version 9.0
.target sm_100
.address_size 64

	// .globl	_Z23exclusive_scan_blellochPiS_i
.extern .shared .align 16 .b8 temp[];

.visible .entry _Z23exclusive_scan_blellochPiS_i(
	.param .u64 .ptr .align 1 _Z23exclusive_scan_blellochPiS_i_param_0,
	.param .u64 .ptr .align 1 _Z23exclusive_scan_blellochPiS_i_param_1,
	.param .u32 _Z23exclusive_scan_blellochPiS_i_param_2
)
{
	.reg .pred 	%p<12>;
	.reg .b32 	%r<54>;
	.reg .b64 	%rd<9>;

	ld.param.u64 	%rd4, [_Z23exclusive_scan_blellochPiS_i_param_0];
	ld.param.u64 	%rd3, [_Z23exclusive_scan_blellochPiS_i_param_1];
	ld.param.u32 	%r15, [_Z23exclusive_scan_blellochPiS_i_param_2];
	cvta.to.global.u64 	%rd5, %rd4;
	mov.u32 	%r1, %tid.x;
	shl.b32 	%r2, %r1, 1;
	setp.ge.s32 	%p1, %r2, %r15;
	mul.wide.u32 	%rd6, %r2, 4;
	add.s64 	%rd1, %rd5, %rd6;
	shl.b32 	%r16, %r1, 3;
	mov.u32 	%r17, temp;
	add.s32 	%r3, %r17, %r16;
	@%p1 bra 	$L__BB0_2;
	ld.global.u32 	%r19, [%rd1];
	st.shared.u32 	[%r3], %r19;
	bra.uni 	$L__BB0_3;
$L__BB0_2:
	mov.b32 	%r18, 0;
	st.shared.u32 	[%r3], %r18;
$L__BB0_3:
	add.s32 	%r4, %r2, 1;
	setp.ge.s32 	%p2, %r4, %r15;
	@%p2 bra 	$L__BB0_5;
	ld.global.u32 	%r21, [%rd1+4];
	st.shared.u32 	[%r3+4], %r21;
	bra.uni 	$L__BB0_6;
$L__BB0_5:
	mov.b32 	%r20, 0;
	st.shared.u32 	[%r3+4], %r20;
$L__BB0_6:
	shr.s32 	%r49, %r15, 1;
	setp.lt.s32 	%p3, %r49, 1;
	mov.b32 	%r51, 1;
	@%p3 bra 	$L__BB0_11;
	mov.b32 	%r51, 1;
$L__BB0_8:
	bar.sync 	0;
	setp.ge.s32 	%p4, %r1, %r49;
	@%p4 bra 	$L__BB0_10;
	mul.lo.s32 	%r24, %r51, %r4;
	shl.b32 	%r25, %r24, 2;
	add.s32 	%r27, %r17, %r25;
	ld.shared.u32 	%r28, [%r27+-4];
	shl.b32 	%r29, %r51, 2;
	add.s32 	%r30, %r27, %r29;
	ld.shared.u32 	%r31, [%r30+-4];
	add.s32 	%r32, %r31, %r28;
	st.shared.u32 	[%r30+-4], %r32;
$L__BB0_10:
	shl.b32 	%r51, %r51, 1;
	shr.u32 	%r9, %r49, 1;
	setp.gt.u32 	%p5, %r49, 1;
	mov.u32 	%r49, %r9;
	@%p5 bra 	$L__BB0_8;
$L__BB0_11:
	setp.ne.s32 	%p6, %r1, 0;
	@%p6 bra 	$L__BB0_13;
	shl.b32 	%r33, %r15, 2;
	add.s32 	%r35, %r17, %r33;
	mov.b32 	%r36, 0;
	st.shared.u32 	[%r35+-4], %r36;
$L__BB0_13:
	setp.lt.s32 	%p7, %r15, 2;
	@%p7 bra 	$L__BB0_18;
	mov.b32 	%r52, 1;
$L__BB0_15:
	shr.s32 	%r51, %r51, 1;
	bar.sync 	0;
	setp.ge.s32 	%p8, %r1, %r52;
	@%p8 bra 	$L__BB0_17;
	mul.lo.s32 	%r38, %r51, %r4;
	shl.b32 	%r39, %r38, 2;
	add.s32 	%r41, %r17, %r39;
	ld.shared.u32 	%r42, [%r41+-4];
	shl.b32 	%r43, %r51, 2;
	add.s32 	%r44, %r41, %r43;
	ld.shared.u32 	%r45, [%r44+-4];
	st.shared.u32 	[%r41+-4], %r45;
	add.s32 	%r46, %r45, %r42;
	st.shared.u32 	[%r44+-4], %r46;
$L__BB0_17:
	shl.b32 	%r52, %r52, 1;
	setp.lt.s32 	%p9, %r52, %r15;
	@%p9 bra 	$L__BB0_15;
$L__BB0_18:
	setp.ge.s32 	%p10, %r2, %r15;
	bar.sync 	0;
	cvta.to.global.u64 	%rd7, %rd3;
	add.s64 	%rd2, %rd7, %rd6;
	@%p10 bra 	$L__BB0_20;
	ld.shared.u32 	%r47, [%r3];
	st.global.u32 	[%rd2], %r47;
$L__BB0_20:
	setp.ge.s32 	%p11, %r4, %r15;
	@%p11 bra 	$L__BB0_22;
	ld.shared.u32 	%r48, [%r3+4];
	st.global.u32 	[%rd2+4], %r48;
$L__BB0_22:
	ret;

}


// ===== COMPILED SASS (sm_100) =====

	.target	sm_100

	.elftype	@"ET_EXEC"


//--------------------- .note.nv.tkinfo           --------------------------
	.section	.note.nv.tkinfo,"",@"SHT_NOTE"
	.sectionflags	@"SHF_NOTE_NV_TKINFO"
	.tkinfo
        /*0018*/ 	.word	0x00000002
        /*0030*/ 	.string	""
        /*0030*/ 	.string	"ptxas"
        /*0030*/ 	.string	"Cuda compilation tools, release 13.0, V13.0.88"
        /*0030*/ 	.string	"Build cuda_13.0.r13.0/compiler.36424714_0"
        /*0030*/ 	.string	"-arch sm_100 -m 64 "



//--------------------- .note.nv.cuinfo           --------------------------
	.section	.note.nv.cuinfo,"",@"SHT_NOTE"
	.sectionflags	@"SHF_NOTE_NV_CUINFO"
        /*0018*/ 	.short	0x0002
        /*001a*/ 	.short	0x0064
        /*001c*/ 	.short	0x0082
	.zero		2


//--------------------- .nv.info                  --------------------------
	.section	.nv.info,"",@"SHT_CUDA_INFO"
	.align	4


	//----- nvinfo : EIATTR_REGCOUNT
	.align		4
        /*0000*/ 	.byte	0x04, 0x2f
        /*0002*/ 	.short	(.L_1 - .L_0)
	.align		4
.L_0:
        /*0004*/ 	.word	index@(_Z23exclusive_scan_blellochPiS_i)
        /*0008*/ 	.word	0x0000000d


	//----- nvinfo : EIATTR_FRAME_SIZE
	.align		4
.L_1:
        /*000c*/ 	.byte	0x04, 0x11
        /*000e*/ 	.short	(.L_3 - .L_2)
	.align		4
.L_2:
        /*0010*/ 	.word	index@(_Z23exclusive_scan_blellochPiS_i)
        /*0014*/ 	.word	0x00000000


	//----- nvinfo : EIATTR_MIN_STACK_SIZE
	.align		4
.L_3:
        /*0018*/ 	.byte	0x04, 0x12
        /*001a*/ 	.short	(.L_5 - .L_4)
	.align		4
.L_4:
        /*001c*/ 	.word	index@(_Z23exclusive_scan_blellochPiS_i)
        /*0020*/ 	.word	0x00000000
.L_5:


//--------------------- .nv.compat                --------------------------
	.section	.nv.compat,"",@"SHT_CUDA_COMPAT_INFO"
	.align	4
        /*0000*/ 	.byte	0x02, 0x09, 0x00, 0x00, 0x02, 0x02, 0x01, 0x00, 0x02, 0x05, 0x05, 0x00, 0x03, 0x07, 0x01, 0x01
        /*0010*/ 	.byte	0x02, 0x03, 0x00, 0x00, 0x02, 0x06, 0x01, 0x00, 0x04, 0x0b, 0x08, 0x00, 0x09, 0x00, 0x00, 0x00
        /*0020*/ 	.byte	0x00, 0x00, 0x00, 0x00


//--------------------- .nv.info._Z23exclusive_scan_blellochPiS_i --------------------------
	.section	.nv.info._Z23exclusive_scan_blellochPiS_i,"",@"SHT_CUDA_INFO"
	.sectionflags	@""
	.align	4


	//----- nvinfo : EIATTR_CUDA_API_VERSION
	.align		4
        /*0000*/ 	.byte	0x04, 0x37
        /*0002*/ 	.short	(.L_7 - .L_6)
.L_6:
        /*0004*/ 	.word	0x00000082


	//----- nvinfo : EIATTR_KPARAM_INFO
	.align		4
.L_7:
        /*0008*/ 	.byte	0x04, 0x17
        /*000a*/ 	.short	(.L_9 - .L_8)
.L_8:
        /*000c*/ 	.word	0x00000000
        /*0010*/ 	.short	0x0002
        /*0012*/ 	.short	0x0010
        /*0014*/ 	.byte	0x00, 0xf0, 0x11, 0x00


	//----- nvinfo : EIATTR_KPARAM_INFO
	.align		4
.L_9:
        /*0018*/ 	.byte	0x04, 0x17
        /*001a*/ 	.short	(.L_11 - .L_10)
.L_10:
        /*001c*/ 	.word	0x00000000
        /*0020*/ 	.short	0x0001
        /*0022*/ 	.short	0x0008
        /*0024*/ 	.byte	0x00, 0xf5, 0x21, 0x00


	//----- nvinfo : EIATTR_KPARAM_INFO
	.align		4
.L_11:
        /*0028*/ 	.byte	0x04, 0x17
        /*002a*/ 	.short	(.L_13 - .L_12)
.L_12:
        /*002c*/ 	.word	0x00000000
        /*0030*/ 	.short	0x0000
        /*0032*/ 	.short	0x0000
        /*0034*/ 	.byte	0x00, 0xf5, 0x21, 0x00


	//----- nvinfo : EIATTR_SPARSE_MMA_MASK
	.align		4
.L_13:
        /*0038*/ 	.byte	0x03, 0x50
        /*003a*/ 	.short	0x0000


	//----- nvinfo : EIATTR_MAXREG_COUNT
	.align		4
        /*003c*/ 	.byte	0x03, 0x1b
        /*003e*/ 	.short	0x00ff


	//----- nvinfo : EIATTR_NUM_BARRIERS
	.align		4
        /*0040*/ 	.byte	0x02, 0x4c
        /*0042*/ 	.byte	0x01
	.zero		1


	//----- nvinfo : EIATTR_MERCURY_ISA_VERSION
	.align		4
        /*0044*/ 	.byte	0x03, 0x5f
        /*0046*/ 	.short	0x0101


	//----- nvinfo : EIATTR_VRC_CTA_INIT_COUNT
	.align		4
        /*0048*/ 	.byte	0x02, 0x4a
	.zero		1
	.zero		1


	//----- nvinfo : EIATTR_EXIT_INSTR_OFFSETS
	.align		4
        /*004c*/ 	.byte	0x04, 0x1c
        /*004e*/ 	.short	(.L_15 - .L_14)


	//   ....[0]....
.L_14:
        /*0050*/ 	.word	0x00000440


	//   ....[1]....
        /*0054*/ 	.word	0x00000470


	//----- nvinfo : EIATTR_CBANK_PARAM_SIZE
	.align		4
.L_15:
        /*0058*/ 	.byte	0x03, 0x19
        /*005a*/ 	.short	0x0014


	//----- nvinfo : EIATTR_PARAM_CBANK
	.align		4
        /*005c*/ 	.byte	0x04, 0x0a
        /*005e*/ 	.short	(.L_17 - .L_16)
	.align		4
.L_16:
        /*0060*/ 	.word	index@(.nv.constant0._Z23exclusive_scan_blellochPiS_i)
        /*0064*/ 	.short	0x0380
        /*0066*/ 	.short	0x0014


	//----- nvinfo : EIATTR_SW_WAR
	.align		4
.L_17:
        /*0068*/ 	.byte	0x04, 0x36
        /*006a*/ 	.short	(.L_19 - .L_18)
.L_18:
        /*006c*/ 	.word	0x00000008
.L_19:


//--------------------- .nv.callgraph             --------------------------
	.section	.nv.callgraph,"",@"SHT_CUDA_CALLGRAPH"
	.align	4
	.sectionentsize	8
	.align		4
        /*0000*/ 	.word	0x00000000
	.align		4
        /*0004*/ 	.word	0xffffffff
	.align		4
        /*0008*/ 	.word	0x00000000
	.align		4
        /*000c*/ 	.word	0xfffffffe
	.align		4
        /*0010*/ 	.word	0x00000000
	.align		4
        /*0014*/ 	.word	0xfffffffd
	.align		4
        /*0018*/ 	.word	0x00000000
	.align		4
        /*001c*/ 	.word	0xfffffffc


//--------------------- .text._Z23exclusive_scan_blellochPiS_i --------------------------
	.section	.text._Z23exclusive_scan_blellochPiS_i,"ax",@progbits
	.align	128
        .global         _Z23exclusive_scan_blellochPiS_i
        .type           _Z23exclusive_scan_blellochPiS_i,@function
        .size           _Z23exclusive_scan_blellochPiS_i,(.L_x_5 - _Z23exclusive_scan_blellochPiS_i)
        .other          _Z23exclusive_scan_blellochPiS_i,@"STO_CUDA_ENTRY STV_DEFAULT"
_Z23exclusive_scan_blellochPiS_i:
.text._Z23exclusive_scan_blellochPiS_i:
[----:B------:R-:W-:Y:S01]  /*0000*/  LDC R1, c[0x0][0x37c] ;  /* 0x0000df00ff017b82 */ /* 0x000fe20000000800 */
[----:B------:R-:W0:Y:S01]  /*0010*/  S2R R10, SR_TID.X ;  /* 0x00000000000a7919 */ /* 0x000e220000002100 */
[----:B------:R-:W1:Y:S06]  /*0020*/  LDCU UR6, c[0x0][0x390] ;  /* 0x00007200ff0677ac */ /* 0x000e6c0008000800 */
[----:B------:R-:W2:Y:S01]  /*0030*/  LDC.64 R2, c[0x0][0x380] ;  /* 0x0000e000ff027b82 */ /* 0x000ea20000000a00 */
[----:B------:R-:W3:Y:S07]  /*0040*/  LDCU.64 UR8, c[0x0][0x358] ;  /* 0x00006b00ff0877ac */ /* 0x000eee0008000a00 */
[----:B------:R-:W4:Y:S08]  /*0050*/  S2UR UR5, SR_CgaCtaId ;  /* 0x00000000000579c3 */ /* 0x000f300000008800 */
[----:B------:R-:W5:Y:S01]  /*0060*/  LDC R8, c[0x0][0x390] ;  /* 0x0000e400ff087b82 */ /* 0x000f620000000800 */
[----:B0-----:R-:W-:-:S04]  /*0070*/  IMAD.SHL.U32 R5, R10, 0x2, RZ ;  /* 0x000000020a057824 */ /* 0x001fc800078e00ff */
[C---:B------:R-:W-:Y:S01]  /*0080*/  VIADD R4, R5.reuse, 0x1 ;  /* 0x0000000105047836 */ /* 0x040fe20000000000 */
[C---:B-1----:R-:W-:Y:S01]  /*0090*/  ISETP.GE.AND P2, PT, R5.reuse, UR6, PT ;  /* 0x0000000605007c0c */ /* 0x042fe2000bf46270 */
[----:B--2---:R-:W-:-:S03]  /*00a0*/  IMAD.WIDE.U32 R2, R5, 0x4, R2 ;  /* 0x0000000405027825 */ /* 0x004fc600078e0002 */
[----:B------:R-:W-:-:S09]  /*00b0*/  ISETP.GE.AND P3, PT, R4, UR6, PT ;  /* 0x0000000604007c0c */ /* 0x000fd2000bf66270 */
[----:B---3--:R-:W2:Y:S04]  /*00c0*/  @!P2 LDG.E R7, desc[UR8][R2.64] ;  /* 0x000000080207a981 */ /* 0x008ea8000c1e1900 */
[----:B------:R0:W3:Y:S01]  /*00d0*/  @!P3 LDG.E R9, desc[UR8][R2.64+0x4] ;  /* 0x000004080209b981 */ /* 0x0000e2000c1e1900 */
[----:B------:R-:W-:Y:S01]  /*00e0*/  UMOV UR4, 0x400 ;  /* 0x0000040000047882 */ /* 0x000fe20000000000 */
[----:B------:R-:W-:Y:S01]  /*00f0*/  ISETP.NE.AND P0, PT, R10, RZ, PT ;  /* 0x000000ff0a00720c */ /* 0x000fe20003f05270 */
[----:B----4-:R-:W-:Y:S01]  /*0100*/  ULEA UR4, UR5, UR4, 0x18 ;  /* 0x0000000405047291 */ /* 0x010fe2000f8ec0ff */
[----:B-----5:R-:W-:Y:S01]  /*0110*/  ISETP.GE.AND P1, PT, R8, 0x2, PT ;  /* 0x000000020800780c */ /* 0x020fe20003f26270 */
[----:B------:R-:W-:-:S04]  /*0120*/  USHF.R.S32.HI UR5, URZ, 0x1, UR6 ;  /* 0x00000001ff057899 */ /* 0x000fc80008011406 */
[----:B------:R-:W-:Y:S01]  /*0130*/  LEA R0, R10, UR4, 0x3 ;  /* 0x000000040a007c11 */ /* 0x000fe2000f8e18ff */
[----:B------:R-:W-:Y:S01]  /*0140*/  UISETP.GE.AND UP0, UPT, UR5, 0x1, UPT ;  /* 0x000000010500788c */ /* 0x000fe2000bf06270 */
[----:B0-----:R-:W-:-:S03]  /*0150*/  IMAD.MOV.U32 R3, RZ, RZ, 0x1 ;  /* 0x00000001ff037424 */ /* 0x001fc600078e00ff */
[----:B--2---:R0:W-:Y:S04]  /*0160*/  @!P2 STS [R0], R7 ;  /* 0x000000070000a388 */ /* 0x0041e80000000800 */
[----:B---3--:R0:W-:Y:S04]  /*0170*/  @!P3 STS [R0+0x4], R9 ;  /* 0x000004090000b388 */ /* 0x0081e80000000800 */
[----:B------:R0:W-:Y:S04]  /*0180*/  @P2 STS [R0], RZ ;  /* 0x000000ff00002388 */ /* 0x0001e80000000800 */
[----:B------:R0:W-:Y:S01]  /*0190*/  @P3 STS [R0+0x4], RZ ;  /* 0x000004ff00003388 */ /* 0x0001e20000000800 */
[----:B------:R-:W-:Y:S05]  /*01a0*/  BRA.U !UP0, `(.L_x_0) ;  /* 0x00000001083c7547 */ /* 0x000fea000b800000 */
[----:B------:R-:W-:-:S07]  /*01b0*/  IMAD.MOV.U32 R3, RZ, RZ, 0x1 ;  /* 0x00000001ff037424 */ /* 0x000fce00078e00ff */
.L_x_1:
[----:B------:R-:W-:Y:S01]  /*01c0*/  BAR.SYNC.DEFER_BLOCKING 0x0 ;  /* 0x0000000000007b1d */ /* 0x000fe20000010000 */
[----:B------:R-:W-:Y:S01]  /*01d0*/  ISETP.GE.AND P2, PT, R10, UR5, PT ;  /* 0x000000050a007c0c */ /* 0x000fe2000bf46270 */
[----:B------:R-:W-:Y:S02]  /*01e0*/  UISETP.GT.U32.AND UP0, UPT, UR5, 0x1, UPT ;  /* 0x000000010500788c */ /* 0x000fe4000bf04070 */
[----:B------:R-:W-:-:S07]  /*01f0*/  USHF.R.U32.HI UR6, URZ, 0x1, UR5 ;  /* 0x00000001ff067899 */ /* 0x000fce0008011605 */
[----:B------:R-:W-:-:S03]  /*0200*/  UMOV UR5, UR6 ;  /* 0x0000000600057c82 */ /* 0x000fc60008000000 */
[----:B------:R-:W-:-:S05]  /*0210*/  @!P2 IMAD R2, R4, R3, RZ ;  /* 0x000000030402a224 */ /* 0x000fca00078e02ff */
[----:B------:R-:W-:-:S05]  /*0220*/  @!P2 LEA R2, R2, UR4, 0x2 ;  /* 0x000000040202ac11 */ /* 0x000fca000f8e10ff */
[C---:B-1----:R-:W-:Y:S02]  /*0230*/  @!P2 IMAD R6, R3.reuse, 0x4, R2 ;  /* 0x000000040306a824 */ /* 0x042fe400078e0202 */
[----:B------:R-:W-:Y:S01]  /*0240*/  @!P2 LDS R2, [R2+-0x4] ;  /* 0xfffffc000202a984 */ /* 0x000fe20000000800 */
[----:B------:R-:W-:-:S03]  /*0250*/  IMAD.SHL.U32 R3, R3, 0x2, RZ ;  /* 0x0000000203037824 */ /* 0x000fc600078e00ff */
[----:B0-----:R-:W0:Y:S02]  /*0260*/  @!P2 LDS R7, [R6+-0x4] ;  /* 0xfffffc000607a984 */ /* 0x001e240000000800 */
[----:B0-----:R-:W-:-:S05]  /*0270*/  @!P2 IMAD.IADD R7, R2, 0x1, R7 ;  /* 0x000000010207a824 */ /* 0x001fca00078e0207 */
[----:B------:R1:W-:Y:S01]  /*0280*/  @!P2 STS [R6+-0x4], R7 ;  /* 0xfffffc070600a388 */ /* 0x0003e20000000800 */
[----:B------:R-:W-:Y:S05]  /*0290*/  BRA.U UP0, `(.L_x_1) ;  /* 0xfffffffd00c87547 */ /* 0x000fea000b83ffff */
.L_x_0:
[----:B------:R-:W-:-:S05]  /*02a0*/  @!P0 LEA R2, R8, UR4, 0x2 ;  /* 0x0000000408028c11 */ /* 0x000fca000f8e10ff */
[----:B------:R2:W-:Y:S01]  /*02b0*/  @!P0 STS [R2+-0x4], RZ ;  /* 0xfffffcff02008388 */ /* 0x0005e20000000800 */
[----:B------:R-:W-:Y:S05]  /*02c0*/  @!P1 BRA `(.L_x_2) ;  /* 0x0000000000409947 */ /* 0x000fea0003800000 */
[----:B------:R-:W3:Y:S01]  /*02d0*/  LDC R8, c[0x0][0x390] ;  /* 0x0000e400ff087b82 */ /* 0x000ee20000000800 */
[----:B------:R-:W-:-:S05]  /*02e0*/  UMOV UR5, 0x1 ;  /* 0x0000000100057882 */ /* 0x000fca0000000000 */
.L_x_3:
[----:B------:R-:W-:Y:S01]  /*02f0*/  BAR.SYNC.DEFER_BLOCKING 0x0 ;  /* 0x0000000000007b1d */ /* 0x000fe20000010000 */
[----:B------:R-:W-:Y:S01]  /*0300*/  ISETP.GE.AND P0, PT, R10, UR5, PT ;  /* 0x000000050a007c0c */ /* 0x000fe2000bf06270 */
[----:B------:R-:W-:Y:S01]  /*0310*/  USHF.L.U32 UR5, UR5, 0x1, URZ ;  /* 0x0000000105057899 */ /* 0x000fe200080006ff */
[----:B------:R-:W-:-:S11]  /*0320*/  SHF.R.S32.HI R3, RZ, 0x1, R3 ;  /* 0x00000001ff037819 */ /* 0x000fd60000011403 */
[----:B--2---:R-:W-:-:S05]  /*0330*/  @!P0 IMAD R2, R4, R3, RZ ;  /* 0x0000000304028224 */ /* 0x004fca00078e02ff */
[----:B------:R-:W-:-:S05]  /*0340*/  @!P0 LEA R2, R2, UR4, 0x2 ;  /* 0x0000000402028c11 */ /* 0x000fca000f8e10ff */
[----:B01----:R-:W-:Y:S01]  /*0350*/  @!P0 IMAD R7, R3, 0x4, R2 ;  /* 0x0000000403078824 */ /* 0x003fe200078e0202 */
[----:B------:R-:W-:Y:S04]  /*0360*/  @!P0 LDS R6, [R2+-0x4] ;  /* 0xfffffc0002068984 */ /* 0x000fe80000000800 */
[----:B------:R-:W0:Y:S02]  /*0370*/  @!P0 LDS R9, [R7+-0x4] ;  /* 0xfffffc0007098984 */ /* 0x000e240000000800 */
[----:B0-----:R-:W-:Y:S02]  /*0380*/  @!P0 IMAD.IADD R6, R6, 0x1, R9 ;  /* 0x0000000106068824 */ /* 0x001fe400078e0209 */
[----:B------:R4:W-:Y:S04]  /*0390*/  @!P0 STS [R2+-0x4], R9 ;  /* 0xfffffc0902008388 */ /* 0x0009e80000000800 */
[----:B------:R4:W-:Y:S01]  /*03a0*/  @!P0 STS [R7+-0x4], R6 ;  /* 0xfffffc0607008388 */ /* 0x0009e20000000800 */
[----:B---3--:R-:W-:-:S13]  /*03b0*/  ISETP.LE.AND P0, PT, R8, UR5, PT ;  /* 0x0000000508007c0c */ /* 0x008fda000bf03270 */
[----:B----4-:R-:W-:Y:S05]  /*03c0*/  @!P0 BRA `(.L_x_3) ;  /* 0xfffffffc00c88947 */ /* 0x010fea000383ffff */
.L_x_2:
[----:B------:R-:W-:Y:S01]  /*03d0*/  BAR.SYNC.DEFER_BLOCKING 0x0 ;  /* 0x0000000000007b1d */ /* 0x000fe20000010000 */
[-C--:B------:R-:W-:Y:S02]  /*03e0*/  ISETP.GE.AND P0, PT, R5, R8.reuse, PT ;  /* 0x000000080500720c */ /* 0x080fe40003f06270 */
[----:B------:R-:W-:-:S05]  /*03f0*/  ISETP.GE.AND P1, PT, R4, R8, PT ;  /* 0x000000080400720c */ /* 0x000fca0003f26270 */
[----:B--2---:R-:W2:Y:S06]  /*0400*/  LDC.64 R2, c[0x0][0x388] ;  /* 0x0000e200ff027b82 */ /* 0x004eac0000000a00 */
[----:B01----:R-:W0:Y:S01]  /*0410*/  @!P0 LDS R7, [R0] ;  /* 0x0000000000078984 */ /* 0x003e220000000800 */
[----:B--2---:R-:W-:-:S05]  /*0420*/  IMAD.WIDE.U32 R2, R5, 0x4, R2 ;  /* 0x0000000405027825 */ /* 0x004fca00078e0002 */
[----:B0-----:R0:W-:Y:S01]  /*0430*/  @!P0 STG.E desc[UR8][R2.64], R7 ;  /* 0x0000000702008986 */ /* 0x0011e2000c101908 */
[----:B------:R-:W-:Y:S05]  /*0440*/  @P1 EXIT ;  /* 0x000000000000194d */ /* 0x000fea0003800000 */
[----:B------:R-:W1:Y:S04]  /*0450*/  LDS R5, [R0+0x4] ;  /* 0x0000040000057984 */ /* 0x000e680000000800 */
[----:B-1----:R-:W-:Y:S01]  /*0460*/  STG.E desc[UR8][R2.64+0x4], R5 ;  /* 0x0000040502007986 */ /* 0x002fe2000c101908 */
[----:B------:R-:W-:Y:S05]  /*0470*/  EXIT ;  /* 0x000000000000794d */ /* 0x000fea0003800000 */
.L_x_4:
[----:B------:R-:W-:-:S00]  /*0480*/  BRA `(.L_x_4) ;  /* 0xfffffffc00fc7947 */ /* 0x000fc0000383ffff */
[----:B------:R-:W-:-:S00]  /*0490*/  NOP ;  /* 0x0000000000007918 */ /* 0x000fc00000000000 */
        /* <DEDUP_REMOVED lines=14> */
.L_x_5:


//--------------------- .nv.shared._Z23exclusive_scan_blellochPiS_i --------------------------
	.section	.nv.shared._Z23exclusive_scan_blellochPiS_i,"aw",@nobits
	.sectionflags	@""
	.align	16
	.zero		1024


//--------------------- .nv.shared.reserved.0     --------------------------
	.section	.nv.shared.reserved.0,"aw",@nobits
	.weak		__nv_reservedSMEM_offset_0_alias
	.size		__nv_reservedSMEM_offset_0_alias, 0, 64
	.other		__nv_reservedSMEM_offset_0_alias,@"STO_CUDA_RESERVED_SHARED STV_DEFAULT"
__nv_reservedSMEM_offset_0_alias:
	.zero		0
	.zero		64


//--------------------- .nv.constant0._Z23exclusive_scan_blellochPiS_i --------------------------
	.section	.nv.constant0._Z23exclusive_scan_blellochPiS_i,"a",@progbits
	.sectionflags	@""
	.align	4
.nv.constant0._Z23exclusive_scan_blellochPiS_i:
	.zero		916


//--------------------- SYMBOLS --------------------------

	.type		.nv.reservedSmem.offset0,@object
	.size		.nv.reservedSmem.offset0,0x4
	.type		.nv.reservedSmem.cap,@object
	.size		.nv.reservedSmem.cap,0x4
